	.headerflags	@"EF_CUDA_TEXMODE_UNIFIED EF_CUDA_64BIT_ADDRESS EF_CUDA_ACCELERATORS EF_CUDA_SM90 EF_CUDA_VIRTUAL_SM(EF_CUDA_SM90)"
	.elftype	@"ET_EXEC"


//--------------------- .nv.info                  --------------------------
	.section	.nv.info,"",@"SHT_CUDA_INFO"
	.align	4


	//----- nvinfo : EIATTR_REGCOUNT
	.align		4
        /*0000*/ 	.byte	0x04, 0x2f
        /*0002*/ 	.short	(.L_1 - .L_0)
	.align		4
.L_0:
        /*0004*/ 	.word	index@(triton_poi_fused_constant_pad_nd_relu_40)
        /*0008*/ 	.word	0x0000000c


	//----- nvinfo : EIATTR_MIN_STACK_SIZE
	.align		4
.L_1:
        /*000c*/ 	.byte	0x04, 0x12
        /*000e*/ 	.short	(.L_3 - .L_2)
	.align		4
.L_2:
        /*0010*/ 	.word	index@(triton_poi_fused_constant_pad_nd_relu_40)
        /*0014*/ 	.word	0x00000000


	//----- nvinfo : EIATTR_FRAME_SIZE
	.align		4
.L_3:
        /*0018*/ 	.byte	0x04, 0x11
        /*001a*/ 	.short	(.L_5 - .L_4)
	.align		4
.L_4:
        /*001c*/ 	.word	index@(triton_poi_fused_constant_pad_nd_relu_40)
        /*0020*/ 	.word	0x00000000


	//----- nvinfo : EIATTR_MIN_STACK_SIZE
	.align		4
.L_5:
        /*0024*/ 	.byte	0x04, 0x12
        /*0026*/ 	.short	(.L_7 - .L_6)
	.align		4
.L_6:
        /*0028*/ 	.word	index@(triton_poi_fused_constant_pad_nd_relu_40)
        /*002c*/ 	.word	0x00000000
.L_7:


//--------------------- .nv.info.triton_poi_fused_constant_pad_nd_relu_40 --------------------------
	.section	.nv.info.triton_poi_fused_constant_pad_nd_relu_40,"",@"SHT_CUDA_INFO"
	.sectionflags	@""
	.align	4


	//----- nvinfo : EIATTR_CUDA_API_VERSION
	.align		4
        /*0000*/ 	.byte	0x04, 0x37
        /*0002*/ 	.short	(.L_9 - .L_8)
.L_8:
        /*0004*/ 	.word	0x0000007c


	//----- nvinfo : EIATTR_KPARAM_INFO
	.align		4
.L_9:
        /*0008*/ 	.byte	0x04, 0x17
        /*000a*/ 	.short	(.L_11 - .L_10)
.L_10:
        /*000c*/ 	.word	0x00000000
        /*0010*/ 	.short	0x0002
        /*0012*/ 	.short	0x0010
        /*0014*/ 	.byte	0x00, 0xf0, 0x11, 0x00


	//----- nvinfo : EIATTR_KPARAM_INFO
	.align		4
.L_11:
        /*0018*/ 	.byte	0x04, 0x17
        /*001a*/ 	.short	(.L_13 - .L_12)
.L_12:
        /*001c*/ 	.word	0x00000000
        /*0020*/ 	.short	0x0001
        /*0022*/ 	.short	0x0008
        /*0024*/ 	.byte	0x00, 0xf4, 0x21, 0x00


	//----- nvinfo : EIATTR_KPARAM_INFO
	.align		4
.L_13:
        /*0028*/ 	.byte	0x04, 0x17
        /*002a*/ 	.short	(.L_15 - .L_14)
.L_14:
        /*002c*/ 	.word	0x00000000
        /*0030*/ 	.short	0x0000
        /*0032*/ 	.short	0x0000
        /*0034*/ 	.byte	0x00, 0xf4, 0x21, 0x00


	//----- nvinfo : EIATTR_SPARSE_MMA_MASK
	.align		4
.L_15:
        /*0038*/ 	.byte	0x03, 0x50
        /*003a*/ 	.short	0x0000


	//----- nvinfo : EIATTR_MAXREG_COUNT
	.align		4
        /*003c*/ 	.byte	0x03, 0x1b
        /*003e*/ 	.short	0x00ff


	//----- nvinfo : EIATTR_EXIT_INSTR_OFFSETS
	.align		4
        /*0040*/ 	.byte	0x04, 0x1c
        /*0042*/ 	.short	(.L_17 - .L_16)


	//   ....[0]....
.L_16:
        /*0044*/ 	.word	0x00000330


	//   ....[1]....
        /*0048*/ 	.word	0x00000350


	//----- nvinfo : EIATTR_REQNTID
	.align		4
.L_17:
        /*004c*/ 	.byte	0x04, 0x10
        /*004e*/ 	.short	(.L_19 - .L_18)
.L_18:
        /*0050*/ 	.word	0x00000080
        /*0054*/ 	.word	0x00000001
        /*0058*/ 	.word	0x00000001


	//----- nvinfo : EIATTR_CBANK_PARAM_SIZE
	.align		4
.L_19:
        /*005c*/ 	.byte	0x03, 0x19
        /*005e*/ 	.short	0x0014


	//----- nvinfo : EIATTR_PARAM_CBANK
	.align		4
        /*0060*/ 	.byte	0x04, 0x0a
        /*0062*/ 	.short	(.L_21 - .L_20)
	.align		4
.L_20:
        /*0064*/ 	.word	index@(.nv.constant0.triton_poi_fused_constant_pad_nd_relu_40)
        /*0068*/ 	.short	0x0210
        /*006a*/ 	.short	0x0014


	//----- nvinfo : EIATTR_SW_WAR
	.align		4
.L_21:
        /*006c*/ 	.byte	0x04, 0x36
        /*006e*/ 	.short	(.L_23 - .L_22)
.L_22:
        /*0070*/ 	.word	0x00000008
.L_23:


//--------------------- .nv.callgraph             --------------------------
	.section	.nv.callgraph,"",@"SHT_CUDA_CALLGRAPH"
	.align	4
	.sectionentsize	8
	.align		4
        /*0000*/ 	.word	0x00000000
	.align		4
        /*0004*/ 	.word	0xffffffff
	.align		4
        /*0008*/ 	.word	0x00000000
	.align		4
        /*000c*/ 	.word	0xfffffffe
	.align		4
        /*0010*/ 	.word	0x00000000
	.align		4
        /*0014*/ 	.word	0xfffffffd
	.align		4
        /*0018*/ 	.word	0x00000000
	.align		4
        /*001c*/ 	.word	0xfffffffc


//--------------------- .text.triton_poi_fused_constant_pad_nd_relu_40 --------------------------
	.section	.text.triton_poi_fused_constant_pad_nd_relu_40,"ax",@progbits
	.align	128
        .global         triton_poi_fused_constant_pad_nd_relu_40
        .type           triton_poi_fused_constant_pad_nd_relu_40,@function
        .size           triton_poi_fused_constant_pad_nd_relu_40,(.L_x_1 - triton_poi_fused_constant_pad_nd_relu_40)
        .other          triton_poi_fused_constant_pad_nd_relu_40,@"STO_CUDA_ENTRY STV_DEFAULT"
triton_poi_fused_constant_pad_nd_relu_40:
.text.triton_poi_fused_constant_pad_nd_relu_40:
[----:B------:R-:W0:Y:S02]  /*0000*/  LDC R1, c[0x0][0x28] ;  /* 0x00000a00ff017b82 */ /* 0x000e240000000800 */
[----:B------:R-:W1:Y:S01]  /*0010*/  S2R R0, SR_TID.X ;  /* 0x0000000000007919 */ /* 0x000e620000002100 */
[----:B------:R-:W-:Y:S01]  /*0020*/  ULDC.64 UR4, c[0x0][0x210] ;  /* 0x0000840000047ab9 */ /* 0x000fe20000000a00 */
[----:B------:R-:W2:Y:S01]  /*0030*/  S2R R3, SR_CTAID.X ;  /* 0x0000000000037919 */ /* 0x000ea20000002500 */
[----:B-1----:R-:W-:-:S05]  /*0040*/  IMAD.SHL.U32 R0, R0, 0x2, RZ ;  /* 0x0000000200007824 */ /* 0x002fca00078e00ff */
[----:B------:R-:W-:-:S05]  /*0050*/  LOP3.LUT R0, R0, 0xfe, RZ, 0xc0, !PT ;  /* 0x000000fe00007812 */ /* 0x000fca00078ec0ff */
[----:B--2---:R-:W-:-:S04]  /*0060*/  IMAD R0, R3, 0x100, R0 ;  /* 0x0000010003007824 */ /* 0x004fc800078e0200 */
[----:B------:R-:W-:-:S04]  /*0070*/  IMAD.HI R4, R0, 0x2e8ba2e9, RZ ;  /* 0x2e8ba2e900047827 */ /* 0x000fc800078e02ff */
[----:B------:R-:W-:Y:S01]  /*0080*/  IMAD.HI R2, R0, 0x94f2095, RZ ;  /* 0x094f209500027827 */ /* 0x000fe200078e02ff */
[----:B------:R-:W-:-:S04]  /*0090*/  SHF.R.U32.HI R5, RZ, 0x1f, R4 ;  /* 0x0000001fff057819 */ /* 0x000fc80000011604 */
[----:B------:R-:W-:Y:S02]  /*00a0*/  SHF.R.U32.HI R3, RZ, 0x1f, R2 ;  /* 0x0000001fff037819 */ /* 0x000fe40000011602 */
[----:B------:R-:W-:Y:S02]  /*00b0*/  LEA.HI.SX32 R4, R4, R5, 0x1c ;  /* 0x0000000504047211 */ /* 0x000fe400078fe2ff */
[----:B------:R-:W-:Y:S01]  /*00c0*/  LEA.HI.SX32 R5, R2, R3, 0x1c ;  /* 0x0000000302057211 */ /* 0x000fe200078fe2ff */
[----:B------:R-:W-:-:S04]  /*00d0*/  IMAD.HI R2, R0, 0x77280773, RZ ;  /* 0x7728077300027827 */ /* 0x000fc800078e02ff */
[----:B------:R-:W-:Y:S01]  /*00e0*/  IMAD.HI R6, R4, 0x66666667, RZ ;  /* 0x6666666704067827 */ /* 0x000fe200078e02ff */
[----:B------:R-:W-:-:S03]  /*00f0*/  SHF.R.U32.HI R3, RZ, 0x1f, R2 ;  /* 0x0000001fff037819 */ /* 0x000fc60000011602 */
[----:B------:R-:W-:Y:S01]  /*0100*/  IMAD.HI R8, R5, 0x66666667, RZ ;  /* 0x6666666705087827 */ /* 0x000fe200078e02ff */
[----:B------:R-:W-:Y:S02]  /*0110*/  SHF.R.S32.HI R7, RZ, 0x1, R6 ;  /* 0x00000001ff077819 */ /* 0x000fe40000011406 */
[----:B------:R-:W-:Y:S02]  /*0120*/  LEA.HI.SX32 R3, R2, R3, 0x16 ;  /* 0x0000000302037211 */ /* 0x000fe400078fb2ff */
[----:B------:R-:W-:Y:S02]  /*0130*/  SHF.R.S32.HI R9, RZ, 0x1, R8 ;  /* 0x00000001ff097819 */ /* 0x000fe40000011408 */
[----:B------:R-:W-:Y:S01]  /*0140*/  LEA.HI R7, R6, R7, RZ, 0x1 ;  /* 0x0000000706077211 */ /* 0x000fe200078f08ff */
[----:B------:R-:W-:Y:S01]  /*0150*/  IMAD R3, R3, 0x580, RZ ;  /* 0x0000058003037824 */ /* 0x000fe200078e02ff */
[----:B------:R-:W-:-:S03]  /*0160*/  LEA.HI R8, R8, R9, RZ, 0x1 ;  /* 0x0000000908087211 */ /* 0x000fc600078f08ff */
[----:B------:R-:W-:Y:S02]  /*0170*/  IMAD R7, R7, -0x5, R4 ;  /* 0xfffffffb07077824 */ /* 0x000fe400078e0204 */
[----:B------:R-:W-:Y:S02]  /*0180*/  IMAD R8, R8, -0x5, R5 ;  /* 0xfffffffb08087824 */ /* 0x000fe400078e0205 */
[----:B------:R-:W-:-:S03]  /*0190*/  IMAD R5, R5, -0x1b8, R0 ;  /* 0xfffffe4805057824 */ /* 0x000fc600078e0200 */
[----:B------:R-:W-:Y:S01]  /*01a0*/  VIMNMX R7, R7, R8, PT ;  /* 0x0000000807077248 */ /* 0x000fe20003fe0100 */
[----:B------:R-:W-:-:S03]  /*01b0*/  IMAD R8, R8, 0x160, RZ ;  /* 0x0000016008087824 */ /* 0x000fc600078e02ff */
[----:B------:R-:W-:Y:S02]  /*01c0*/  ISETP.GT.AND P0, PT, R7, RZ, PT ;  /* 0x000000ff0700720c */ /* 0x000fe40003f04270 */
[--C-:B------:R-:W-:Y:S02]  /*01d0*/  SHF.R.S32.HI R7, RZ, 0x1f, R3.reuse ;  /* 0x0000001fff077819 */ /* 0x100fe40000011403 */
[----:B------:R-:W-:Y:S02]  /*01e0*/  IADD3 R3, P2, P3, R8, R5, R3 ;  /* 0x0000000508037210 */ /* 0x000fe40007b5e003 */
[----:B------:R-:W-:Y:S02]  /*01f0*/  SHF.R.S32.HI R5, RZ, 0x1f, R5 ;  /* 0x0000001fff057819 */ /* 0x000fe40000011405 */
[----:B------:R-:W-:Y:S02]  /*0200*/  SHF.R.S32.HI R8, RZ, 0x1f, R8 ;  /* 0x0000001fff087819 */ /* 0x000fe40000011408 */
[----:B------:R-:W-:-:S02]  /*0210*/  ISETP.LT.AND P1, PT, R0, 0x2260, P0 ;  /* 0x000022600000780c */ /* 0x000fc40000721270 */
[----:B------:R-:W-:Y:S02]  /*0220*/  IADD3.X R8, R8, R5, R7, P2, P3 ;  /* 0x0000000508087210 */ /* 0x000fe400017e6407 */
[----:B------:R-:W-:Y:S02]  /*0230*/  CS2R R6, SRZ ;  /* 0x0000000000067805 */ /* 0x000fe4000001ff00 */
[----:B------:R-:W-:-:S04]  /*0240*/  LEA R4, P2, R3, UR4, 0x2 ;  /* 0x0000000403047c11 */ /* 0x000fc8000f8410ff */
[----:B------:R-:W-:Y:S01]  /*0250*/  LEA.HI.X R5, R3, UR5, R8, 0x2, P2 ;  /* 0x0000000503057c11 */ /* 0x000fe200090f1408 */
[----:B------:R-:W-:Y:S01]  /*0260*/  ULDC.64 UR4, c[0x0][0x208] ;  /* 0x0000820000047ab9 */ /* 0x000fe20000000a00 */
[----:B------:R-:W1:Y:S03]  /*0270*/  LDC.64 R2, c[0x0][0x218] ;  /* 0x00008600ff027b82 */ /* 0x000e660000000a00 */
[----:B------:R-:W2:Y:S01]  /*0280*/  @P1 LDG.E.64 R6, desc[UR4][R4.64+-0x6e0] ;  /* 0xfff9200404061981 */ /* 0x000ea2000c1e1b00 */
[C---:B------:R-:W-:Y:S01]  /*0290*/  ISETP.GE.AND P3, PT, R0.reuse, 0x2260, PT ;  /* 0x000022600000780c */ /* 0x040fe20003f66270 */
[----:B-1----:R-:W-:Y:S01]  /*02a0*/  IMAD.WIDE R2, R0, 0x4, R2 ;  /* 0x0000000400027825 */ /* 0x002fe200078e0202 */
[----:B--2---:R-:W-:Y:S02]  /*02b0*/  SEL R6, R6, RZ, P1 ;  /* 0x000000ff06067207 */ /* 0x004fe40000800000 */
[----:B------:R-:W-:-:S02]  /*02c0*/  SEL R7, R7, RZ, P1 ;  /* 0x000000ff07077207 */ /* 0x000fc40000800000 */
[C---:B------:R-:W-:Y:S02]  /*02d0*/  FSETP.GEU.AND P1, PT, R6.reuse, RZ, PT ;  /* 0x000000ff0600720b */ /* 0x040fe40003f2e000 */
[C---:B------:R-:W-:Y:S02]  /*02e0*/  FSETP.GEU.AND P2, PT, R7.reuse, RZ, PT ;  /* 0x000000ff0700720b */ /* 0x040fe40003f4e000 */
[----:B------:R-:W-:Y:S02]  /*02f0*/  FSEL R6, R6, RZ, P1 ;  /* 0x000000ff06067208 */ /* 0x000fe40000800000 */
[----:B------:R-:W-:Y:S02]  /*0300*/  FSEL R7, R7, RZ, P2 ;  /* 0x000000ff07077208 */ /* 0x000fe40001000000 */
[----:B------:R-:W-:Y:S02]  /*0310*/  SEL R6, R6, RZ, P0 ;  /* 0x000000ff06067207 */ /* 0x000fe40000000000 */
[----:B------:R-:W-:Y:S01]  /*0320*/  SEL R7, R7, RZ, P0 ;  /* 0x000000ff07077207 */ /* 0x000fe20000000000 */
[----:B------:R-:W-:Y:S06]  /*0330*/  @P3 EXIT ;  /* 0x000000000000394d */ /* 0x000fec0003800000 */
[----:B------:R-:W-:Y:S01]  /*0340*/  STG.E.64 desc[UR4][R2.64], R6 ;  /* 0x0000000602007986 */ /* 0x000fe2000c101b04 */
[----:B------:R-:W-:Y:S05]  /*0350*/  EXIT ;  /* 0x000000000000794d */ /* 0x000fea0003800000 */
.L_x_0:
[----:B------:R-:W-:-:S00]  /*0360*/  BRA `(.L_x_0) ;  /* 0xfffffffc00fc7947 */ /* 0x000fc0000383ffff */
[----:B------:R-:W-:-:S00]  /*0370*/  NOP ;  /* 0x0000000000007918 */ /* 0x000fc00000000000 */
        /* <DEDUP_REMOVED lines=8> */
.L_x_1:


//--------------------- .nv.constant0.triton_poi_fused_constant_pad_nd_relu_40 --------------------------
	.section	.nv.constant0.triton_poi_fused_constant_pad_nd_relu_40,"a",@progbits
	.sectionflags	@""
	.align	4
.nv.constant0.triton_poi_fused_constant_pad_nd_relu_40:
	.zero		548
